//
// Generated by NVIDIA NVVM Compiler
//
// Compiler Build ID: CL-36424714
// Cuda compilation tools, release 13.0, V13.0.88
// Based on NVVM 20.0.0
//

.version 9.0
.target sm_100
.address_size 64

	// .globl	_Z4copyPcS_i

.visible .entry _Z4copyPcS_i(
	.param .u64 .ptr .align 1 _Z4copyPcS_i_param_0,
	.param .u64 .ptr .align 1 _Z4copyPcS_i_param_1,
	.param .u32 _Z4copyPcS_i_param_2
)
{
	.reg .pred 	%p<8>;
	.reg .b16 	%rs<6>;
	.reg .b32 	%r<40>;
	.reg .b64 	%rd<21>;

	ld.param.u64 	%rd10, [_Z4copyPcS_i_param_0];
	ld.param.u64 	%rd11, [_Z4copyPcS_i_param_1];
	ld.param.u32 	%r19, [_Z4copyPcS_i_param_2];
	cvta.to.global.u64 	%rd1, %rd11;
	cvta.to.global.u64 	%rd2, %rd10;
	mov.u32 	%r20, %tid.x;
	mov.u32 	%r21, %ctaid.x;
	mov.u32 	%r22, %ntid.x;
	mad.lo.s32 	%r1, %r21, %r22, %r20;
	setp.ge.s32 	%p1, %r1, %r19;
	@%p1 bra 	$L__BB0_10;
	setp.lt.s32 	%p2, %r1, 1;
	mov.b32 	%r34, 0;
	@%p2 bra 	$L__BB0_3;
	add.s32 	%r24, %r1, -1;
	add.s32 	%r25, %r19, -2;
	mad.lo.s32 	%r26, %r24, %r25, %r19;
	add.s32 	%r27, %r1, -2;
	mul.wide.u32 	%rd12, %r24, %r27;
	shr.u64 	%rd13, %rd12, 1;
	cvt.u32.u64 	%r28, %rd13;
	not.b32 	%r29, %r28;
	add.s32 	%r34, %r26, %r29;
$L__BB0_3:
	not.b32 	%r30, %r1;
	add.s32 	%r4, %r19, %r30;
	setp.lt.s32 	%p3, %r4, 1;
	@%p3 bra 	$L__BB0_10;
	sub.s32 	%r32, %r19, %r1;
	add.s32 	%r33, %r32, -2;
	and.b32  	%r5, %r4, 3;
	setp.lt.u32 	%p4, %r33, 3;
	mov.b32 	%r37, 0;
	@%p4 bra 	$L__BB0_7;
	and.b32  	%r37, %r4, 2147483644;
	neg.s32 	%r36, %r37;
	add.s64 	%rd19, %rd2, 1;
	add.s64 	%rd4, %rd1, 3;
	mov.u32 	%r35, %r34;
$L__BB0_6:
	cvt.s64.s32 	%rd14, %r35;
	add.s64 	%rd15, %rd4, %rd14;
	ld.global.u8 	%rs1, [%rd19+-1];
	st.global.u8 	[%rd15+-3], %rs1;
	ld.global.u8 	%rs2, [%rd19];
	st.global.u8 	[%rd15+-2], %rs2;
	ld.global.u8 	%rs3, [%rd19+1];
	st.global.u8 	[%rd15+-1], %rs3;
	ld.global.u8 	%rs4, [%rd19+2];
	st.global.u8 	[%rd15], %rs4;
	add.s32 	%r36, %r36, 4;
	add.s64 	%rd19, %rd19, 4;
	add.s32 	%r35, %r35, 4;
	setp.ne.s32 	%p5, %r36, 0;
	@%p5 bra 	$L__BB0_6;
$L__BB0_7:
	setp.eq.s32 	%p6, %r5, 0;
	@%p6 bra 	$L__BB0_10;
	add.s32 	%r39, %r37, %r34;
	cvt.u64.u32 	%rd16, %r37;
	add.s64 	%rd20, %rd2, %rd16;
	neg.s32 	%r38, %r5;
$L__BB0_9:
	.pragma "nounroll";
	cvt.s64.s32 	%rd17, %r39;
	add.s64 	%rd18, %rd1, %rd17;
	ld.global.u8 	%rs5, [%rd20];
	st.global.u8 	[%rd18], %rs5;
	add.s32 	%r39, %r39, 1;
	add.s64 	%rd20, %rd20, 1;
	add.s32 	%r38, %r38, 1;
	setp.ne.s32 	%p7, %r38, 0;
	@%p7 bra 	$L__BB0_9;
$L__BB0_10:
	ret;

}


// ===== COMPILED SASS (sm_100) =====

	.target	sm_100

	.elftype	@"ET_EXEC"


//--------------------- .note.nv.tkinfo           --------------------------
	.section	.note.nv.tkinfo,"",@"SHT_NOTE"
	.sectionflags	@"SHF_NOTE_NV_TKINFO"
	.tkinfo
        /*0018*/ 	.word	0x00000002
        /*0030*/ 	.string	""
        /*0030*/ 	.string	"ptxas"
        /*0030*/ 	.string	"Cuda compilation tools, release 13.0, V13.0.88"
        /*0030*/ 	.string	"Build cuda_13.0.r13.0/compiler.36424714_0"
        /*0030*/ 	.string	"-arch sm_100 -m 64 "



//--------------------- .note.nv.cuinfo           --------------------------
	.section	.note.nv.cuinfo,"",@"SHT_NOTE"
	.sectionflags	@"SHF_NOTE_NV_CUINFO"
        /*0018*/ 	.short	0x0002
        /*001a*/ 	.short	0x0064
        /*001c*/ 	.short	0x0082
	.zero		2


//--------------------- .nv.info                  --------------------------
	.section	.nv.info,"",@"SHT_CUDA_INFO"
	.align	4


	//----- nvinfo : EIATTR_REGCOUNT
	.align		4
        /*0000*/ 	.byte	0x04, 0x2f
        /*0002*/ 	.short	(.L_1 - .L_0)
	.align		4
.L_0:
        /*0004*/ 	.word	index@(_Z4copyPcS_i)
        /*0008*/ 	.word	0x00000018


	//----- nvinfo : EIATTR_FRAME_SIZE
	.align		4
.L_1:
        /*000c*/ 	.byte	0x04, 0x11
        /*000e*/ 	.short	(.L_3 - .L_2)
	.align		4
.L_2:
        /*0010*/ 	.word	index@(_Z4copyPcS_i)
        /*0014*/ 	.word	0x00000000


	//----- nvinfo : EIATTR_MIN_STACK_SIZE
	.align		4
.L_3:
        /*0018*/ 	.byte	0x04, 0x12
        /*001a*/ 	.short	(.L_5 - .L_4)
	.align		4
.L_4:
        /*001c*/ 	.word	index@(_Z4copyPcS_i)
        /*0020*/ 	.word	0x00000000
.L_5:


//--------------------- .nv.compat                --------------------------
	.section	.nv.compat,"",@"SHT_CUDA_COMPAT_INFO"
	.align	4
        /*0000*/ 	.byte	0x02, 0x09, 0x00, 0x00, 0x02, 0x02, 0x01, 0x00, 0x02, 0x05, 0x05, 0x00, 0x03, 0x07, 0x01, 0x01
        /*0010*/ 	.byte	0x02, 0x03, 0x00, 0x00, 0x02, 0x06, 0x01, 0x00, 0x04, 0x0b, 0x08, 0x00, 0x09, 0x00, 0x00, 0x00
        /*0020*/ 	.byte	0x00, 0x00, 0x00, 0x00


//--------------------- .nv.info._Z4copyPcS_i     --------------------------
	.section	.nv.info._Z4copyPcS_i,"",@"SHT_CUDA_INFO"
	.sectionflags	@""
	.align	4


	//----- nvinfo : EIATTR_CUDA_API_VERSION
	.align		4
        /*0000*/ 	.byte	0x04, 0x37
        /*0002*/ 	.short	(.L_7 - .L_6)
.L_6:
        /*0004*/ 	.word	0x00000082


	//----- nvinfo : EIATTR_KPARAM_INFO
	.align		4
.L_7:
        /*0008*/ 	.byte	0x04, 0x17
        /*000a*/ 	.short	(.L_9 - .L_8)
.L_8:
        /*000c*/ 	.word	0x00000000
        /*0010*/ 	.short	0x0002
        /*0012*/ 	.short	0x0010
        /*0014*/ 	.byte	0x00, 0xf0, 0x11, 0x00


	//----- nvinfo : EIATTR_KPARAM_INFO
	.align		4
.L_9:
        /*0018*/ 	.byte	0x04, 0x17
        /*001a*/ 	.short	(.L_11 - .L_10)
.L_10:
        /*001c*/ 	.word	0x00000000
        /*0020*/ 	.short	0x0001
        /*0022*/ 	.short	0x0008
        /*0024*/ 	.byte	0x00, 0xf5, 0x21, 0x00


	//----- nvinfo : EIATTR_KPARAM_INFO
	.align		4
.L_11:
        /*0028*/ 	.byte	0x04, 0x17
        /*002a*/ 	.short	(.L_13 - .L_12)
.L_12:
        /*002c*/ 	.word	0x00000000
        /*0030*/ 	.short	0x0000
        /*0032*/ 	.short	0x0000
        /*0034*/ 	.byte	0x00, 0xf5, 0x21, 0x00


	//----- nvinfo : EIATTR_SPARSE_MMA_MASK
	.align		4
.L_13:
        /*0038*/ 	.byte	0x03, 0x50
        /*003a*/ 	.short	0x0000


	//----- nvinfo : EIATTR_MAXREG_COUNT
	.align		4
        /*003c*/ 	.byte	0x03, 0x1b
        /*003e*/ 	.short	0x00ff


	//----- nvinfo : EIATTR_MERCURY_ISA_VERSION
	.align		4
        /*0040*/ 	.byte	0x03, 0x5f
        /*0042*/ 	.short	0x0101


	//----- nvinfo : EIATTR_VRC_CTA_INIT_COUNT
	.align		4
        /*0044*/ 	.byte	0x02, 0x4a
	.zero		1
	.zero		1


	//----- nvinfo : EIATTR_EXIT_INSTR_OFFSETS
	.align		4
        /*0048*/ 	.byte	0x04, 0x1c
        /*004a*/ 	.short	(.L_15 - .L_14)


	//   ....[0]....
.L_14:
        /*004c*/ 	.word	0x00000070


	//   ....[1]....
        /*0050*/ 	.word	0x00000100


	//   ....[2]....
        /*0054*/ 	.word	0x000003b0


	//   ....[3]....
        /*0058*/ 	.word	0x000004d0


	//----- nvinfo : EIATTR_CRS_STACK_SIZE
	.align		4
.L_15:
        /*005c*/ 	.byte	0x04, 0x1e
        /*005e*/ 	.short	(.L_17 - .L_16)
.L_16:
        /*0060*/ 	.word	0x00000000


	//----- nvinfo : EIATTR_CBANK_PARAM_SIZE
	.align		4
.L_17:
        /*0064*/ 	.byte	0x03, 0x19
        /*0066*/ 	.short	0x0014


	//----- nvinfo : EIATTR_PARAM_CBANK
	.align		4
        /*0068*/ 	.byte	0x04, 0x0a
        /*006a*/ 	.short	(.L_19 - .L_18)
	.align		4
.L_18:
        /*006c*/ 	.word	index@(.nv.constant0._Z4copyPcS_i)
        /*0070*/ 	.short	0x0380
        /*0072*/ 	.short	0x0014


	//----- nvinfo : EIATTR_SW_WAR
	.align		4
.L_19:
        /*0074*/ 	.byte	0x04, 0x36
        /*0076*/ 	.short	(.L_21 - .L_20)
.L_20:
        /*0078*/ 	.word	0x00000008
.L_21:


//--------------------- .nv.callgraph             --------------------------
	.section	.nv.callgraph,"",@"SHT_CUDA_CALLGRAPH"
	.align	4
	.sectionentsize	8
	.align		4
        /*0000*/ 	.word	0x00000000
	.align		4
        /*0004*/ 	.word	0xffffffff
	.align		4
        /*0008*/ 	.word	0x00000000
	.align		4
        /*000c*/ 	.word	0xfffffffe
	.align		4
        /*0010*/ 	.word	0x00000000
	.align		4
        /*0014*/ 	.word	0xfffffffd
	.align		4
        /*0018*/ 	.word	0x00000000
	.align		4
        /*001c*/ 	.word	0xfffffffc


//--------------------- .text._Z4copyPcS_i        --------------------------
	.section	.text._Z4copyPcS_i,"ax",@progbits
	.align	128
        .global         _Z4copyPcS_i
        .type           _Z4copyPcS_i,@function
        .size           _Z4copyPcS_i,(.L_x_5 - _Z4copyPcS_i)
        .other          _Z4copyPcS_i,@"STO_CUDA_ENTRY STV_DEFAULT"
_Z4copyPcS_i:
.text._Z4copyPcS_i:
[----:B------:R-:W-:Y:S01]  /*0000*/  LDC R1, c[0x0][0x37c] ;  /* 0x0000df00ff017b82 */ /* 0x000fe20000000800 */
[----:B------:R-:W0:Y:S07]  /*0010*/  S2R R0, SR_TID.X ;  /* 0x0000000000007919 */ /* 0x000e2e0000002100 */
[----:B------:R-:W0:Y:S08]  /*0020*/  S2UR UR4, SR_CTAID.X ;  /* 0x00000000000479c3 */ /* 0x000e300000002500 */
[----:B------:R-:W0:Y:S08]  /*0030*/  LDC R3, c[0x0][0x360] ;  /* 0x0000d800ff037b82 */ /* 0x000e300000000800 */
[----:B------:R-:W1:Y:S01]  /*0040*/  LDC R7, c[0x0][0x390] ;  /* 0x0000e400ff077b82 */ /* 0x000e620000000800 */
[----:B0-----:R-:W-:-:S05]  /*0050*/  IMAD R0, R3, UR4, R0 ;  /* 0x0000000403007c24 */ /* 0x001fca000f8e0200 */
[----:B-1----:R-:W-:-:S13]  /*0060*/  ISETP.GE.AND P0, PT, R0, R7, PT ;  /* 0x000000070000720c */ /* 0x002fda0003f06270 */
[----:B------:R-:W-:Y:S05]  /*0070*/  @P0 EXIT ;  /* 0x000000000000094d */ /* 0x000fea0003800000 */
[----:B------:R-:W-:Y:S02]  /*0080*/  LOP3.LUT R2, RZ, R0, RZ, 0x33, !PT ;  /* 0x00000000ff027212 */ /* 0x000fe400078e33ff */
[----:B------:R-:W-:-:S03]  /*0090*/  ISETP.GE.AND P0, PT, R0, 0x1, PT ;  /* 0x000000010000780c */ /* 0x000fc60003f06270 */
[----:B------:R-:W-:-:S05]  /*00a0*/  IMAD.IADD R6, R2, 0x1, R7 ;  /* 0x0000000102067824 */ /* 0x000fca00078e0207 */
[----:B------:R-:W-:-:S05]  /*00b0*/  ISETP.GE.AND P1, PT, R6, 0x1, PT ;  /* 0x000000010600780c */ /* 0x000fca0003f26270 */
[C---:B------:R-:W-:Y:S02]  /*00c0*/  @P0 VIADD R4, R0.reuse, 0xffffffff ;  /* 0xffffffff00040836 */ /* 0x040fe40000000000 */
[----:B------:R-:W-:Y:S02]  /*00d0*/  @P0 VIADD R3, R0, 0xfffffffe ;  /* 0xfffffffe00030836 */ /* 0x000fe40000000000 */
[----:B------:R-:W-:Y:S02]  /*00e0*/  @P0 VIADD R5, R7, 0xfffffffe ;  /* 0xfffffffe07050836 */ /* 0x000fe40000000000 */
[----:B------:R-:W-:Y:S02]  /*00f0*/  @P0 IMAD.WIDE.U32 R2, R4, R3, RZ ;  /* 0x0000000304020225 */ /* 0x000fe400078e00ff */
[----:B------:R-:W-:Y:S05]  /*0100*/  @!P1 EXIT ;  /* 0x000000000000994d */ /* 0x000fea0003800000 */
[--C-:B------:R-:W-:Y:S01]  /*0110*/  IADD3 R0, PT, PT, -R0, -0x2, R7.reuse ;  /* 0xfffffffe00007810 */ /* 0x100fe20007ffe107 */
[----:B------:R-:W-:Y:S01]  /*0120*/  @P0 IMAD R5, R4, R5, R7 ;  /* 0x0000000504050224 */ /* 0x000fe200078e0207 */
[----:B------:R-:W-:Y:S01]  /*0130*/  @P0 SHF.R.U64 R2, R2, 0x1, R3 ;  /* 0x0000000102020819 */ /* 0x000fe20000001203 */
[----:B------:R-:W0:Y:S01]  /*0140*/  LDCU.64 UR6, c[0x0][0x358] ;  /* 0x00006b00ff0677ac */ /* 0x000e220008000a00 */
[----:B------:R-:W-:Y:S01]  /*0150*/  ISETP.GE.U32.AND P2, PT, R0, 0x3, PT ;  /* 0x000000030000780c */ /* 0x000fe20003f46070 */
[----:B------:R-:W-:Y:S01]  /*0160*/  BSSY.RECONVERGENT B0, `(.L_x_0) ;  /* 0x0000024000007945 */ /* 0x000fe20003800200 */
[----:B------:R-:W-:Y:S01]  /*0170*/  LOP3.LUT R8, R6, 0x3, RZ, 0xc0, !PT ;  /* 0x0000000306087812 */ /* 0x000fe200078ec0ff */
[----:B------:R-:W-:Y:S01]  /*0180*/  IMAD.MOV.U32 R0, RZ, RZ, RZ ;  /* 0x000000ffff007224 */ /* 0x000fe200078e00ff */
[----:B------:R-:W-:Y:S01]  /*0190*/  @P0 LOP3.LUT R2, RZ, R2, RZ, 0x33, !PT ;  /* 0x00000002ff020212 */ /* 0x000fe200078e33ff */
[----:B------:R-:W-:Y:S01]  /*01a0*/  IMAD.MOV.U32 R9, RZ, RZ, RZ ;  /* 0x000000ffff097224 */ /* 0x000fe200078e00ff */
[----:B------:R-:W-:-:S02]  /*01b0*/  ISETP.NE.AND P1, PT, R8, RZ, PT ;  /* 0x000000ff0800720c */ /* 0x000fc40003f25270 */
[----:B------:R-:W-:-:S05]  /*01c0*/  @P0 IADD3 R0, PT, PT, R5, R2, RZ ;  /* 0x0000000205000210 */ /* 0x000fca0007ffe0ff */
[----:B------:R-:W-:Y:S06]  /*01d0*/  @!P2 BRA `(.L_x_1) ;  /* 0x000000000070a947 */ /* 0x000fec0003800000 */
[----:B------:R-:W1:Y:S01]  /*01e0*/  LDCU.64 UR4, c[0x0][0x380] ;  /* 0x00007000ff0477ac */ /* 0x000e620008000a00 */
[----:B------:R-:W2:Y:S01]  /*01f0*/  LDC.64 R2, c[0x0][0x388] ;  /* 0x0000e200ff027b82 */ /* 0x000ea20000000a00 */
[----:B------:R-:W-:Y:S01]  /*0200*/  LOP3.LUT R9, R6, 0x7ffffffc, RZ, 0xc0, !PT ;  /* 0x7ffffffc06097812 */ /* 0x000fe200078ec0ff */
[----:B------:R-:W-:-:S04]  /*0210*/  IMAD.MOV.U32 R11, RZ, RZ, R0 ;  /* 0x000000ffff0b7224 */ /* 0x000fc800078e0000 */
[----:B------:R-:W-:Y:S01]  /*0220*/  IMAD.MOV R10, RZ, RZ, -R9 ;  /* 0x000000ffff0a7224 */ /* 0x000fe200078e0a09 */
[----:B-1----:R-:W-:-:S04]  /*0230*/  UIADD3 UR4, UP0, UPT, UR4, 0x1, URZ ;  /* 0x0000000104047890 */ /* 0x002fc8000ff1e0ff */
[----:B------:R-:W-:Y:S02]  /*0240*/  UIADD3.X UR5, UPT, UPT, URZ, UR5, URZ, UP0, !UPT ;  /* 0x00000005ff057290 */ /* 0x000fe400087fe4ff */
[----:B------:R-:W-:-:S04]  /*0250*/  IMAD.U32 R12, RZ, RZ, UR4 ;  /* 0x00000004ff0c7e24 */ /* 0x000fc8000f8e00ff */
[----:B------:R-:W-:-:S07]  /*0260*/  MOV R21, UR5 ;  /* 0x0000000500157c02 */ /* 0x000fce0008000f00 */
.L_x_2:
[----:B------:R-:W-:Y:S02]  /*0270*/  IMAD.MOV.U32 R6, RZ, RZ, R12 ;  /* 0x000000ffff067224 */ /* 0x000fe400078e000c */
[----:B------:R-:W-:-:S05]  /*0280*/  IMAD.MOV.U32 R7, RZ, RZ, R21 ;  /* 0x000000ffff077224 */ /* 0x000fca00078e0015 */
[----:B01----:R-:W3:Y:S01]  /*0290*/  LDG.E.U8 R13, desc[UR6][R6.64+-0x1] ;  /* 0xffffff06060d7981 */ /* 0x003ee2000c1e1100 */
[----:B------:R-:W-:Y:S02]  /*02a0*/  SHF.R.S32.HI R12, RZ, 0x1f, R11 ;  /* 0x0000001fff0c7819 */ /* 0x000fe4000001140b */
[----:B--2---:R-:W-:-:S04]  /*02b0*/  IADD3 R4, P0, P2, R11, 0x3, R2 ;  /* 0x000000030b047810 */ /* 0x004fc80007a1e002 */
[----:B------:R-:W-:-:S05]  /*02c0*/  IADD3.X R5, PT, PT, R12, R3, RZ, P0, P2 ;  /* 0x000000030c057210 */ /* 0x000fca00007e44ff */
[----:B---3--:R1:W-:Y:S04]  /*02d0*/  STG.E.U8 desc[UR6][R4.64+-0x3], R13 ;  /* 0xfffffd0d04007986 */ /* 0x0083e8000c101106 */
[----:B------:R-:W2:Y:S04]  /*02e0*/  LDG.E.U8 R15, desc[UR6][R6.64] ;  /* 0x00000006060f7981 */ /* 0x000ea8000c1e1100 */
[----:B--2---:R1:W-:Y:S04]  /*02f0*/  STG.E.U8 desc[UR6][R4.64+-0x2], R15 ;  /* 0xfffffe0f04007986 */ /* 0x0043e8000c101106 */
[----:B------:R-:W2:Y:S04]  /*0300*/  LDG.E.U8 R17, desc[UR6][R6.64+0x1] ;  /* 0x0000010606117981 */ /* 0x000ea8000c1e1100 */
[----:B--2---:R1:W-:Y:S04]  /*0310*/  STG.E.U8 desc[UR6][R4.64+-0x1], R17 ;  /* 0xffffff1104007986 */ /* 0x0043e8000c101106 */
[----:B------:R-:W2:Y:S01]  /*0320*/  LDG.E.U8 R19, desc[UR6][R6.64+0x2] ;  /* 0x0000020606137981 */ /* 0x000ea2000c1e1100 */
[----:B------:R-:W-:Y:S01]  /*0330*/  VIADD R10, R10, 0x4 ;  /* 0x000000040a0a7836 */ /* 0x000fe20000000000 */
[----:B------:R-:W-:-:S02]  /*0340*/  IADD3 R12, P2, PT, R6, 0x4, RZ ;  /* 0x00000004060c7810 */ /* 0x000fc40007f5e0ff */
[----:B------:R-:W-:Y:S02]  /*0350*/  IADD3 R11, PT, PT, R11, 0x4, RZ ;  /* 0x000000040b0b7810 */ /* 0x000fe40007ffe0ff */
[----:B------:R-:W-:Y:S01]  /*0360*/  ISETP.NE.AND P0, PT, R10, RZ, PT ;  /* 0x000000ff0a00720c */ /* 0x000fe20003f05270 */
[----:B------:R-:W-:Y:S01]  /*0370*/  IMAD.X R21, RZ, RZ, R7, P2 ;  /* 0x000000ffff157224 */ /* 0x000fe200010e0607 */
[----:B--2---:R1:W-:Y:S11]  /*0380*/  STG.E.U8 desc[UR6][R4.64], R19 ;  /* 0x0000001304007986 */ /* 0x0043f6000c101106 */
[----:B------:R-:W-:Y:S05]  /*0390*/  @P0 BRA `(.L_x_2) ;  /* 0xfffffffc00b40947 */ /* 0x000fea000383ffff */
.L_x_1:
[----:B0-----:R-:W-:Y:S05]  /*03a0*/  BSYNC.RECONVERGENT B0 ;  /* 0x0000000000007941 */ /* 0x001fea0003800200 */
.L_x_0:
[----:B------:R-:W-:Y:S05]  /*03b0*/  @!P1 EXIT ;  /* 0x000000000000994d */ /* 0x000fea0003800000 */
[----:B------:R-:W0:Y:S01]  /*03c0*/  LDCU.64 UR4, c[0x0][0x380] ;  /* 0x00007000ff0477ac */ /* 0x000e220008000a00 */
[C---:B------:R-:W-:Y:S02]  /*03d0*/  IMAD.IADD R0, R9.reuse, 0x1, R0 ;  /* 0x0000000109007824 */ /* 0x040fe400078e0200 */
[----:B------:R-:W-:Y:S01]  /*03e0*/  IMAD.MOV R8, RZ, RZ, -R8 ;  /* 0x000000ffff087224 */ /* 0x000fe200078e0a08 */
[----:B------:R-:W2:Y:S01]  /*03f0*/  LDCU.64 UR8, c[0x0][0x388] ;  /* 0x00007100ff0877ac */ /* 0x000ea20008000a00 */
[----:B0-----:R-:W-:-:S05]  /*0400*/  IADD3 R2, P0, PT, R9, UR4, RZ ;  /* 0x0000000409027c10 */ /* 0x001fca000ff1e0ff */
[----:B--2---:R-:W-:-:S08]  /*0410*/  IMAD.X R7, RZ, RZ, UR5, P0 ;  /* 0x00000005ff077e24 */ /* 0x004fd000080e06ff */
.L_x_3:
[----:B0-----:R-:W-:-:S06]  /*0420*/  IMAD.MOV.U32 R3, RZ, RZ, R7 ;  /* 0x000000ffff037224 */ /* 0x001fcc00078e0007 */
[----:B------:R0:W2:Y:S01]  /*0430*/  LDG.E.U8 R3, desc[UR6][R2.64] ;  /* 0x0000000602037981 */ /* 0x0000a2000c1e1100 */
[----:B-1----:R-:W-:Y:S02]  /*0440*/  IADD3 R4, P0, PT, R0, UR8, RZ ;  /* 0x0000000800047c10 */ /* 0x002fe4000ff1e0ff */
[----:B------:R-:W-:Y:S02]  /*0450*/  IADD3 R8, PT, PT, R8, 0x1, RZ ;  /* 0x0000000108087810 */ /* 0x000fe40007ffe0ff */
[C---:B------:R-:W-:Y:S01]  /*0460*/  LEA.HI.X.SX32 R5, R0.reuse, UR9, 0x1, P0 ;  /* 0x0000000900057c11 */ /* 0x040fe200080f0eff */
[----:B------:R-:W-:Y:S01]  /*0470*/  VIADD R0, R0, 0x1 ;  /* 0x0000000100007836 */ /* 0x000fe20000000000 */
[----:B------:R-:W-:Y:S02]  /*0480*/  ISETP.NE.AND P0, PT, R8, RZ, PT ;  /* 0x000000ff0800720c */ /* 0x000fe40003f05270 */
[----:B0-----:R-:W-:-:S05]  /*0490*/  IADD3 R2, P1, PT, R2, 0x1, RZ ;  /* 0x0000000102027810 */ /* 0x001fca0007f3e0ff */
[----:B------:R-:W-:Y:S01]  /*04a0*/  IMAD.X R7, RZ, RZ, R7, P1 ;  /* 0x000000ffff077224 */ /* 0x000fe200008e0607 */
[----:B--2---:R0:W-:Y:S05]  /*04b0*/  STG.E.U8 desc[UR6][R4.64], R3 ;  /* 0x0000000304007986 */ /* 0x0041ea000c101106 */
[----:B------:R-:W-:Y:S05]  /*04c0*/  @P0 BRA `(.L_x_3) ;  /* 0xfffffffc00d40947 */ /* 0x000fea000383ffff */
[----:B------:R-:W-:Y:S05]  /*04d0*/  EXIT ;  /* 0x000000000000794d */ /* 0x000fea0003800000 */
.L_x_4:
[----:B------:R-:W-:-:S00]  /*04e0*/  BRA `(.L_x_4) ;  /* 0xfffffffc00fc7947 */ /* 0x000fc0000383ffff */
[----:B------:R-:W-:-:S00]  /*04f0*/  NOP ;  /* 0x0000000000007918 */ /* 0x000fc00000000000 */
        /* <DEDUP_REMOVED lines=8> */
.L_x_5:


//--------------------- .nv.shared.reserved.0     --------------------------
	.section	.nv.shared.reserved.0,"aw",@nobits
	.weak		__nv_reservedSMEM_offset_0_alias
	.size		__nv_reservedSMEM_offset_0_alias, 0, 64
	.other		__nv_reservedSMEM_offset_0_alias,@"STO_CUDA_RESERVED_SHARED STV_DEFAULT"
__nv_reservedSMEM_offset_0_alias:
	.zero		0
	.zero		64


//--------------------- .nv.constant0._Z4copyPcS_i --------------------------
	.section	.nv.constant0._Z4copyPcS_i,"a",@progbits
	.sectionflags	@""
	.align	4
.nv.constant0._Z4copyPcS_i:
	.zero		916


//--------------------- SYMBOLS --------------------------

	.type		.nv.reservedSmem.offset0,@object
	.size		.nv.reservedSmem.offset0,0x4
